//
// Generated by NVIDIA NVVM Compiler
//
// Compiler Build ID: CL-36424714
// Cuda compilation tools, release 13.0, V13.0.88
// Based on NVVM 20.0.0
//

.version 9.0
.target sm_100
.address_size 64

	// .globl	_Z10helloWorldv
.extern .func  (.param .b32 func_retval0) vprintf
(
	.param .b64 vprintf_param_0,
	.param .b64 vprintf_param_1
)
;
.global .align 1 .b8 $str[65] = {72, 101, 108, 108, 111, 32, 87, 111, 114, 108, 100, 32, 102, 114, 111, 109, 32, 98, 108, 111, 99, 107, 45, 40, 37, 100, 44, 32, 37, 100, 44, 32, 37, 100, 41, 97, 110, 100, 32, 116, 104, 114, 101, 97, 100, 45, 40, 37, 100, 44, 32, 37, 100, 44, 32, 37, 100, 41, 33, 45, 45, 37, 100, 10};

.visible .entry _Z10helloWorldv()
{
	.local .align 8 .b8 	__local_depot0[32];
	.reg .b64 	%SP;
	.reg .b64 	%SPL;
	.reg .b32 	%r<19>;
	.reg .b64 	%rd<5>;

	mov.u64 	%SPL, __local_depot0;
	cvta.local.u64 	%SP, %SPL;
	add.u64 	%rd1, %SP, 0;
	add.u64 	%rd2, %SPL, 0;
	mov.u32 	%r1, %ctaid.x;
	mov.u32 	%r2, %ctaid.y;
	mov.u32 	%r3, %ctaid.z;
	mov.u32 	%r4, %tid.x;
	mov.u32 	%r5, %tid.y;
	mov.u32 	%r6, %tid.z;
	mov.u32 	%r7, %ntid.x;
	mov.u32 	%r8, %ntid.y;
	mov.u32 	%r9, %nctaid.x;
	mov.u32 	%r10, %nctaid.y;
	mad.lo.s32 	%r11, %r10, %r3, %r2;
	mad.lo.s32 	%r12, %r11, %r9, %r1;
	mov.u32 	%r13, %ntid.z;
	mad.lo.s32 	%r14, %r12, %r13, %r6;
	mad.lo.s32 	%r15, %r14, %r8, %r5;
	mad.lo.s32 	%r16, %r15, %r7, %r4;
	st.local.v2.u32 	[%rd2], {%r1, %r2};
	st.local.v2.u32 	[%rd2+8], {%r3, %r4};
	st.local.v2.u32 	[%rd2+16], {%r5, %r6};
	st.local.u32 	[%rd2+24], %r16;
	mov.u64 	%rd3, $str;
	cvta.global.u64 	%rd4, %rd3;
	{ // callseq 0, 0
	.param .b64 param0;
	st.param.b64 	[param0], %rd4;
	.param .b64 param1;
	st.param.b64 	[param1], %rd1;
	.param .b32 retval0;
	call.uni (retval0), 
	vprintf, 
	(
	param0, 
	param1
	);
	ld.param.b32 	%r17, [retval0];
	} // callseq 0
	ret;

}


// ===== COMPILED SASS (sm_100) =====

	.target	sm_100

	.elftype	@"ET_EXEC"


//--------------------- .note.nv.tkinfo           --------------------------
	.section	.note.nv.tkinfo,"",@"SHT_NOTE"
	.sectionflags	@"SHF_NOTE_NV_TKINFO"
	.tkinfo
        /*0018*/ 	.word	0x00000002
        /*0030*/ 	.string	""
        /*0030*/ 	.string	"ptxas"
        /*0030*/ 	.string	"Cuda compilation tools, release 13.0, V13.0.88"
        /*0030*/ 	.string	"Build cuda_13.0.r13.0/compiler.36424714_0"
        /*0030*/ 	.string	"-arch sm_100 -m 64 "



//--------------------- .note.nv.cuinfo           --------------------------
	.section	.note.nv.cuinfo,"",@"SHT_NOTE"
	.sectionflags	@"SHF_NOTE_NV_CUINFO"
        /*0018*/ 	.short	0x0002
        /*001a*/ 	.short	0x0064
        /*001c*/ 	.short	0x0082
	.zero		2


//--------------------- .nv.info                  --------------------------
	.section	.nv.info,"",@"SHT_CUDA_INFO"
	.align	4


	//----- nvinfo : EIATTR_REGCOUNT
	.align		4
        /*0000*/ 	.byte	0x04, 0x2f
        /*0002*/ 	.short	(.L_2 - .L_1)
	.align		4
.L_1:
        /*0004*/ 	.word	index@(_Z10helloWorldv)
        /*0008*/ 	.word	0x00000018


	//----- nvinfo : EIATTR_FRAME_SIZE
	.align		4
.L_2:
        /*000c*/ 	.byte	0x04, 0x11
        /*000e*/ 	.short	(.L_4 - .L_3)
	.align		4
.L_3:
        /*0010*/ 	.word	index@(_Z10helloWorldv)
        /*0014*/ 	.word	0x00000020


	//----- nvinfo : EIATTR_MIN_STACK_SIZE
	.align		4
.L_4:
        /*0018*/ 	.byte	0x04, 0x12
        /*001a*/ 	.short	(.L_6 - .L_5)
	.align		4
.L_5:
        /*001c*/ 	.word	index@(_Z10helloWorldv)
        /*0020*/ 	.word	0x00000020
.L_6:


//--------------------- .nv.compat                --------------------------
	.section	.nv.compat,"",@"SHT_CUDA_COMPAT_INFO"
	.align	4
        /*0000*/ 	.byte	0x02, 0x09, 0x00, 0x00, 0x02, 0x02, 0x01, 0x00, 0x02, 0x05, 0x05, 0x00, 0x03, 0x07, 0x01, 0x01
        /*0010*/ 	.byte	0x02, 0x03, 0x00, 0x00, 0x02, 0x06, 0x01, 0x00, 0x04, 0x0b, 0x08, 0x00, 0x09, 0x00, 0x00, 0x00
        /*0020*/ 	.byte	0x00, 0x00, 0x00, 0x00


//--------------------- .nv.info._Z10helloWorldv  --------------------------
	.section	.nv.info._Z10helloWorldv,"",@"SHT_CUDA_INFO"
	.sectionflags	@""
	.align	4


	//----- nvinfo : EIATTR_CUDA_API_VERSION
	.align		4
        /*0000*/ 	.byte	0x04, 0x37
        /*0002*/ 	.short	(.L_8 - .L_7)
.L_7:
        /*0004*/ 	.word	0x00000082


	//----- nvinfo : EIATTR_SPARSE_MMA_MASK
	.align		4
.L_8:
        /*0008*/ 	.byte	0x03, 0x50
        /*000a*/ 	.short	0x0000


	//----- nvinfo : EIATTR_MAXREG_COUNT
	.align		4
        /*000c*/ 	.byte	0x03, 0x1b
        /*000e*/ 	.short	0x00ff


	//----- nvinfo : EIATTR_EXTERNS
	.align		4
        /*0010*/ 	.byte	0x04, 0x0f
        /*0012*/ 	.short	(.L_10 - .L_9)


	//   ....[0]....
	.align		4
.L_9:
        /*0014*/ 	.word	index@(vprintf)


	//----- nvinfo : EIATTR_MERCURY_ISA_VERSION
	.align		4
.L_10:
        /*0018*/ 	.byte	0x03, 0x5f
        /*001a*/ 	.short	0x0101


	//----- nvinfo : EIATTR_VRC_CTA_INIT_COUNT
	.align		4
        /*001c*/ 	.byte	0x02, 0x4a
	.zero		1
	.zero		1


	//----- nvinfo : EIATTR_SYSCALL_OFFSETS
	.align		4
        /*0020*/ 	.byte	0x04, 0x46
        /*0022*/ 	.short	(.L_12 - .L_11)


	//   ....[0]....
.L_11:
        /*0024*/ 	.word	0x00000200


	//----- nvinfo : EIATTR_EXIT_INSTR_OFFSETS
	.align		4
.L_12:
        /*0028*/ 	.byte	0x04, 0x1c
        /*002a*/ 	.short	(.L_14 - .L_13)


	//   ....[0]....
.L_13:
        /*002c*/ 	.word	0x00000210


	//----- nvinfo : EIATTR_SW_WAR
	.align		4
.L_14:
        /*0030*/ 	.byte	0x04, 0x36
        /*0032*/ 	.short	(.L_16 - .L_15)
.L_15:
        /*0034*/ 	.word	0x00000008
.L_16:


//--------------------- .nv.callgraph             --------------------------
	.section	.nv.callgraph,"",@"SHT_CUDA_CALLGRAPH"
	.align	4
	.sectionentsize	8
	.align		4
        /*0000*/ 	.word	0x00000000
	.align		4
        /*0004*/ 	.word	0xffffffff
	.align		4
        /*0008*/ 	.word	index@(_Z10helloWorldv)
	.align		4
        /*000c*/ 	.word	index@(vprintf)
	.align		4
        /*0010*/ 	.word	0x00000000
	.align		4
        /*0014*/ 	.word	0xfffffffe
	.align		4
        /*0018*/ 	.word	0x00000000
	.align		4
        /*001c*/ 	.word	0xfffffffd
	.align		4
        /*0020*/ 	.word	0x00000000
	.align		4
        /*0024*/ 	.word	0xfffffffc


//--------------------- .nv.constant4             --------------------------
	.section	.nv.constant4,"a",@progbits
	.align	8
	.align		8
.nv.constant4:
        /*0000*/ 	.dword	vprintf
	.align		8
        /*0008*/ 	.dword	$str


//--------------------- .text._Z10helloWorldv     --------------------------
	.section	.text._Z10helloWorldv,"ax",@progbits
	.align	128
        .global         _Z10helloWorldv
        .type           _Z10helloWorldv,@function
        .size           _Z10helloWorldv,(.L_x_2 - _Z10helloWorldv)
        .other          _Z10helloWorldv,@"STO_CUDA_ENTRY STV_DEFAULT"
_Z10helloWorldv:
.text._Z10helloWorldv:
[----:B------:R-:W0:Y:S01]  /*0000*/  LDC R1, c[0x0][0x37c] ;  /* 0x0000df00ff017b82 */ /* 0x000e220000000800 */
[----:B------:R-:W1:Y:S01]  /*0010*/  S2R R9, SR_CTAID.Y ;  /* 0x0000000000097919 */ /* 0x000e620000002600 */
[----:B------:R-:W2:Y:S01]  /*0020*/  LDCU UR5, c[0x0][0x2fc] ;  /* 0x00005f80ff0577ac */ /* 0x000ea20008000800 */
[----:B------:R-:W-:Y:S01]  /*0030*/  MOV R2, 0x0 ;  /* 0x0000000000027802 */ /* 0x000fe20000000f00 */
[----:B------:R-:W1:Y:S01]  /*0040*/  S2R R10, SR_CTAID.Z ;  /* 0x00000000000a7919 */ /* 0x000e620000002700 */
[----:B------:R-:W3:Y:S01]  /*0050*/  LDCU UR6, c[0x0][0x360] ;  /* 0x00006c00ff0677ac */ /* 0x000ee20008000800 */
[----:B0-----:R-:W-:Y:S01]  /*0060*/  IADD3 R1, PT, PT, R1, -0x20, RZ ;  /* 0xffffffe001017810 */ /* 0x001fe20007ffe0ff */
[----:B------:R-:W0:Y:S01]  /*0070*/  S2R R8, SR_CTAID.X ;  /* 0x0000000000087919 */ /* 0x000e220000002500 */
[----:B------:R-:W4:Y:S01]  /*0080*/  LDCU UR4, c[0x0][0x364] ;  /* 0x00006c80ff0477ac */ /* 0x000f220008000800 */
[----:B------:R-:W5:Y:S01]  /*0090*/  S2R R13, SR_TID.Z ;  /* 0x00000000000d7919 */ /* 0x000f620000002300 */
[----:B------:R-:W0:Y:S01]  /*00a0*/  LDCU UR7, c[0x0][0x370] ;  /* 0x00006e00ff0777ac */ /* 0x000e220008000800 */
[----:B------:R-:W4:Y:S01]  /*00b0*/  S2R R12, SR_TID.Y ;  /* 0x00000000000c7919 */ /* 0x000f220000002200 */
[----:B------:R-:W1:Y:S01]  /*00c0*/  LDCU UR8, c[0x0][0x374] ;  /* 0x00006e80ff0877ac */ /* 0x000e620008000800 */
[----:B------:R-:W3:Y:S01]  /*00d0*/  S2R R11, SR_TID.X ;  /* 0x00000000000b7919 */ /* 0x000ee20000002100 */
[----:B------:R-:W5:Y:S01]  /*00e0*/  LDCU UR9, c[0x0][0x368] ;  /* 0x00006d00ff0977ac */ /* 0x000f620008000800 */
[----:B-1----:R-:W-:-:S04]  /*00f0*/  IMAD R3, R10, UR8, R9 ;  /* 0x000000080a037c24 */ /* 0x002fc8000f8e0209 */
[----:B0-----:R-:W-:Y:S01]  /*0100*/  IMAD R0, R3, UR7, R8 ;  /* 0x0000000703007c24 */ /* 0x001fe2000f8e0208 */
[----:B------:R0:W-:Y:S03]  /*0110*/  STL.64 [R1], R8 ;  /* 0x0000000801007387 */ /* 0x0001e60000100a00 */
[----:B-----5:R-:W-:-:S04]  /*0120*/  IMAD R3, R0, UR9, R13 ;  /* 0x0000000900037c24 */ /* 0x020fc8000f8e020d */
[----:B----4-:R-:W-:Y:S01]  /*0130*/  IMAD R0, R3, UR4, R12 ;  /* 0x0000000403007c24 */ /* 0x010fe2000f8e020c */
[----:B------:R-:W1:Y:S01]  /*0140*/  LDCU UR4, c[0x0][0x2f8] ;  /* 0x00005f00ff0477ac */ /* 0x000e620008000800 */
[----:B------:R0:W-:Y:S01]  /*0150*/  STL.64 [R1+0x10], R12 ;  /* 0x0000100c01007387 */ /* 0x0001e20000100a00 */
[----:B------:R-:W4:Y:S01]  /*0160*/  LDC.64 R2, c[0x4][R2] ;  /* 0x0100000002027b82 */ /* 0x000f220000000a00 */
[----:B---3--:R-:W-:Y:S01]  /*0170*/  IMAD R0, R0, UR6, R11 ;  /* 0x0000000600007c24 */ /* 0x008fe2000f8e020b */
[----:B------:R-:W3:Y:S01]  /*0180*/  LDCU.64 UR6, c[0x4][0x8] ;  /* 0x01000100ff0677ac */ /* 0x000ee20008000a00 */
[----:B------:R0:W-:Y:S04]  /*0190*/  STL.64 [R1+0x8], R10 ;  /* 0x0000080a01007387 */ /* 0x0001e80000100a00 */
[----:B------:R0:W-:Y:S01]  /*01a0*/  STL [R1+0x18], R0 ;  /* 0x0000180001007387 */ /* 0x0001e20000100800 */
[----:B-1----:R-:W-:-:S02]  /*01b0*/  IADD3 R6, P0, PT, R1, UR4, RZ ;  /* 0x0000000401067c10 */ /* 0x002fc4000ff1e0ff */
[----:B---3--:R-:W-:Y:S02]  /*01c0*/  MOV R4, UR6 ;  /* 0x0000000600047c02 */ /* 0x008fe40008000f00 */
[----:B------:R-:W-:Y:S02]  /*01d0*/  MOV R5, UR7 ;  /* 0x0000000700057c02 */ /* 0x000fe40008000f00 */
[----:B0-2---:R-:W-:-:S07]  /*01e0*/  IADD3.X R7, PT, PT, RZ, UR5, RZ, P0, !PT ;  /* 0x00000005ff077c10 */ /* 0x005fce00087fe4ff */
[----:B------:R-:W-:-:S07]  /*01f0*/  LEPC R20, `(.L_x_0) ;  /* 0x000000001014794e */ /* 0x000fce0000000000 */
[----:B----4-:R-:W-:Y:S05]  /*0200*/  CALL.ABS.NOINC R2 ;  /* 0x0000000002007343 */ /* 0x010fea0003c00000 */
.L_x_0:
[----:B------:R-:W-:Y:S05]  /*0210*/  EXIT ;  /* 0x000000000000794d */ /* 0x000fea0003800000 */
.L_x_1:
[----:B------:R-:W-:-:S00]  /*0220*/  BRA `(.L_x_1) ;  /* 0xfffffffc00fc7947 */ /* 0x000fc0000383ffff */
[----:B------:R-:W-:-:S00]  /*0230*/  NOP ;  /* 0x0000000000007918 */ /* 0x000fc00000000000 */
        /* <DEDUP_REMOVED lines=12> */
.L_x_2:


//--------------------- .nv.global.init           --------------------------
	.section	.nv.global.init,"aw",@progbits
.nv.global.init:
	.type		$str,@object
	.size		$str,(.L_0 - $str)
$str:
        /*0000*/ 	.byte	0x48, 0x65, 0x6c, 0x6c, 0x6f, 0x20, 0x57, 0x6f, 0x72, 0x6c, 0x64, 0x20, 0x66, 0x72, 0x6f, 0x6d
        /*0010*/ 	.byte	0x20, 0x62, 0x6c, 0x6f, 0x63, 0x6b, 0x2d, 0x28, 0x25, 0x64, 0x2c, 0x20, 0x25, 0x64, 0x2c, 0x20
        /*0020*/ 	.byte	0x25, 0x64, 0x29, 0x61, 0x6e, 0x64, 0x20, 0x74, 0x68, 0x72, 0x65, 0x61, 0x64, 0x2d, 0x28, 0x25
        /*0030*/ 	.byte	0x64, 0x2c, 0x20, 0x25, 0x64, 0x2c, 0x20, 0x25, 0x64, 0x29, 0x21, 0x2d, 0x2d, 0x25, 0x64, 0x0a
        /*0040*/ 	.byte	0x00
.L_0:


//--------------------- .nv.shared.reserved.0     --------------------------
	.section	.nv.shared.reserved.0,"aw",@nobits
	.weak		__nv_reservedSMEM_offset_0_alias
	.size		__nv_reservedSMEM_offset_0_alias, 0, 64
	.other		__nv_reservedSMEM_offset_0_alias,@"STO_CUDA_RESERVED_SHARED STV_DEFAULT"
__nv_reservedSMEM_offset_0_alias:
	.zero		0
	.zero		64


//--------------------- .nv.constant0._Z10helloWorldv --------------------------
	.section	.nv.constant0._Z10helloWorldv,"a",@progbits
	.sectionflags	@""
	.align	4
.nv.constant0._Z10helloWorldv:
	.zero		896


//--------------------- SYMBOLS --------------------------

	.type		.nv.reservedSmem.offset0,@object
	.size		.nv.reservedSmem.offset0,0x4
	.type		vprintf,@function
